//
// Generated by NVIDIA NVVM Compiler
//
// Compiler Build ID: CL-36424714
// Cuda compilation tools, release 13.0, V13.0.88
// Based on NVVM 20.0.0
//

.version 9.0
.target sm_100
.address_size 64

	// .globl	_Z18transposeCoalescedPfPKf
// _ZZ18transposeCoalescedPfPKfE4tile has been demoted

.visible .entry _Z18transposeCoalescedPfPKf(
	.param .u64 .ptr .align 1 _Z18transposeCoalescedPfPKf_param_0,
	.param .u64 .ptr .align 1 _Z18transposeCoalescedPfPKf_param_1
)
{
	.reg .b32 	%r<31>;
	.reg .b32 	%f<9>;
	.reg .b64 	%rd<21>;
	// demoted variable
	.shared .align 4 .b8 _ZZ18transposeCoalescedPfPKfE4tile[4096];
	ld.param.u64 	%rd1, [_Z18transposeCoalescedPfPKf_param_0];
	ld.param.u64 	%rd2, [_Z18transposeCoalescedPfPKf_param_1];
	mov.u32 	%r1, %ctaid.x;
	shl.b32 	%r2, %r1, 5;
	mov.u32 	%r3, %tid.x;
	add.s32 	%r4, %r2, %r3;
	mov.u32 	%r5, %ctaid.y;
	shl.b32 	%r6, %r5, 5;
	mov.u32 	%r7, %tid.y;
	add.s32 	%r8, %r6, %r7;
	mov.u32 	%r9, %nctaid.x;
	shl.b32 	%r10, %r9, 5;
	shl.b32 	%r11, %r3, 2;
	mov.u32 	%r12, _ZZ18transposeCoalescedPfPKfE4tile;
	add.s32 	%r13, %r12, %r11;
	cvta.to.global.u64 	%rd3, %rd2;
	mad.lo.s32 	%r14, %r8, %r10, %r4;
	mul.wide.s32 	%rd4, %r14, 4;
	add.s64 	%rd5, %rd3, %rd4;
	ld.global.f32 	%f1, [%rd5];
	shl.b32 	%r15, %r7, 7;
	add.s32 	%r16, %r13, %r15;
	st.shared.f32 	[%r16], %f1;
	shl.b32 	%r17, %r9, 8;
	add.s32 	%r18, %r14, %r17;
	mul.wide.s32 	%rd6, %r18, 4;
	add.s64 	%rd7, %rd3, %rd6;
	ld.global.f32 	%f2, [%rd7];
	st.shared.f32 	[%r16+1024], %f2;
	shl.b32 	%r19, %r9, 9;
	add.s32 	%r20, %r14, %r19;
	mul.wide.s32 	%rd8, %r20, 4;
	add.s64 	%rd9, %rd3, %rd8;
	ld.global.f32 	%f3, [%rd9];
	st.shared.f32 	[%r16+2048], %f3;
	add.s32 	%r21, %r20, %r17;
	mul.wide.s32 	%rd10, %r21, 4;
	add.s64 	%rd11, %rd3, %rd10;
	ld.global.f32 	%f4, [%rd11];
	st.shared.f32 	[%r16+3072], %f4;
	bar.sync 	0;
	add.s32 	%r22, %r6, %r3;
	add.s32 	%r23, %r2, %r7;
	mad.lo.s32 	%r24, %r3, 124, %r13;
	cvta.to.global.u64 	%rd12, %rd1;
	shl.b32 	%r25, %r7, 2;
	add.s32 	%r26, %r24, %r25;
	ld.shared.f32 	%f5, [%r26];
	mad.lo.s32 	%r27, %r23, %r10, %r22;
	mul.wide.s32 	%rd13, %r27, 4;
	add.s64 	%rd14, %rd12, %rd13;
	st.global.f32 	[%rd14], %f5;
	ld.shared.f32 	%f6, [%r26+32];
	add.s32 	%r28, %r27, %r17;
	mul.wide.s32 	%rd15, %r28, 4;
	add.s64 	%rd16, %rd12, %rd15;
	st.global.f32 	[%rd16], %f6;
	ld.shared.f32 	%f7, [%r26+64];
	add.s32 	%r29, %r27, %r19;
	mul.wide.s32 	%rd17, %r29, 4;
	add.s64 	%rd18, %rd12, %rd17;
	st.global.f32 	[%rd18], %f7;
	ld.shared.f32 	%f8, [%r26+96];
	add.s32 	%r30, %r29, %r17;
	mul.wide.s32 	%rd19, %r30, 4;
	add.s64 	%rd20, %rd12, %rd19;
	st.global.f32 	[%rd20], %f8;
	ret;

}
	// .globl	_Z14transposeNaivePfPKf
.visible .entry _Z14transposeNaivePfPKf(
	.param .u64 .ptr .align 1 _Z14transposeNaivePfPKf_param_0,
	.param .u64 .ptr .align 1 _Z14transposeNaivePfPKf_param_1
)
{
	.reg .b32 	%r<18>;
	.reg .b32 	%f<5>;
	.reg .b64 	%rd<15>;

	ld.param.u64 	%rd1, [_Z14transposeNaivePfPKf_param_0];
	ld.param.u64 	%rd2, [_Z14transposeNaivePfPKf_param_1];
	mov.u32 	%r1, %ctaid.x;
	shl.b32 	%r2, %r1, 5;
	mov.u32 	%r3, %tid.x;
	add.s32 	%r4, %r2, %r3;
	mov.u32 	%r5, %ctaid.y;
	shl.b32 	%r6, %r5, 5;
	mov.u32 	%r7, %tid.y;
	add.s32 	%r8, %r6, %r7;
	mov.u32 	%r9, %nctaid.x;
	shl.b32 	%r10, %r9, 5;
	cvta.to.global.u64 	%rd3, %rd2;
	cvta.to.global.u64 	%rd4, %rd1;
	mad.lo.s32 	%r11, %r8, %r10, %r4;
	mul.wide.s32 	%rd5, %r11, 4;
	add.s64 	%rd6, %rd3, %rd5;
	ld.global.f32 	%f1, [%rd6];
	mad.lo.s32 	%r12, %r4, %r10, %r8;
	mul.wide.s32 	%rd7, %r12, 4;
	add.s64 	%rd8, %rd4, %rd7;
	st.global.f32 	[%rd8], %f1;
	shl.b32 	%r13, %r9, 8;
	add.s32 	%r14, %r11, %r13;
	mul.wide.s32 	%rd9, %r14, 4;
	add.s64 	%rd10, %rd3, %rd9;
	ld.global.f32 	%f2, [%rd10];
	st.global.f32 	[%rd8+32], %f2;
	shl.b32 	%r15, %r9, 9;
	add.s32 	%r16, %r11, %r15;
	mul.wide.s32 	%rd11, %r16, 4;
	add.s64 	%rd12, %rd3, %rd11;
	ld.global.f32 	%f3, [%rd12];
	st.global.f32 	[%rd8+64], %f3;
	add.s32 	%r17, %r16, %r13;
	mul.wide.s32 	%rd13, %r17, 4;
	add.s64 	%rd14, %rd3, %rd13;
	ld.global.f32 	%f4, [%rd14];
	st.global.f32 	[%rd8+96], %f4;
	ret;

}


// ===== COMPILED SASS (sm_100) =====

	.target	sm_100

	.elftype	@"ET_EXEC"


//--------------------- .note.nv.tkinfo           --------------------------
	.section	.note.nv.tkinfo,"",@"SHT_NOTE"
	.sectionflags	@"SHF_NOTE_NV_TKINFO"
	.tkinfo
        /*0018*/ 	.word	0x00000002
        /*0030*/ 	.string	""
        /*0030*/ 	.string	"ptxas"
        /*0030*/ 	.string	"Cuda compilation tools, release 13.0, V13.0.88"
        /*0030*/ 	.string	"Build cuda_13.0.r13.0/compiler.36424714_0"
        /*0030*/ 	.string	"-arch sm_100 -m 64 "



//--------------------- .note.nv.cuinfo           --------------------------
	.section	.note.nv.cuinfo,"",@"SHT_NOTE"
	.sectionflags	@"SHF_NOTE_NV_CUINFO"
        /*0018*/ 	.short	0x0002
        /*001a*/ 	.short	0x0064
        /*001c*/ 	.short	0x0082
	.zero		2


//--------------------- .nv.info                  --------------------------
	.section	.nv.info,"",@"SHT_CUDA_INFO"
	.align	4


	//----- nvinfo : EIATTR_REGCOUNT
	.align		4
        /*0000*/ 	.byte	0x04, 0x2f
        /*0002*/ 	.short	(.L_1 - .L_0)
	.align		4
.L_0:
        /*0004*/ 	.word	index@(_Z18transposeCoalescedPfPKf)
        /*0008*/ 	.word	0x00000018


	//----- nvinfo : EIATTR_FRAME_SIZE
	.align		4
.L_1:
        /*000c*/ 	.byte	0x04, 0x11
        /*000e*/ 	.short	(.L_3 - .L_2)
	.align		4
.L_2:
        /*0010*/ 	.word	index@(_Z18transposeCoalescedPfPKf)
        /*0014*/ 	.word	0x00000000


	//----- nvinfo : EIATTR_REGCOUNT
	.align		4
.L_3:
        /*0018*/ 	.byte	0x04, 0x2f
        /*001a*/ 	.short	(.L_5 - .L_4)
	.align		4
.L_4:
        /*001c*/ 	.word	index@(_Z14transposeNaivePfPKf)
        /*0020*/ 	.word	0x00000010


	//----- nvinfo : EIATTR_FRAME_SIZE
	.align		4
.L_5:
        /*0024*/ 	.byte	0x04, 0x11
        /*0026*/ 	.short	(.L_7 - .L_6)
	.align		4
.L_6:
        /*0028*/ 	.word	index@(_Z14transposeNaivePfPKf)
        /*002c*/ 	.word	0x00000000


	//----- nvinfo : EIATTR_MIN_STACK_SIZE
	.align		4
.L_7:
        /*0030*/ 	.byte	0x04, 0x12
        /*0032*/ 	.short	(.L_9 - .L_8)
	.align		4
.L_8:
        /*0034*/ 	.word	index@(_Z14transposeNaivePfPKf)
        /*0038*/ 	.word	0x00000000


	//----- nvinfo : EIATTR_MIN_STACK_SIZE
	.align		4
.L_9:
        /*003c*/ 	.byte	0x04, 0x12
        /*003e*/ 	.short	(.L_11 - .L_10)
	.align		4
.L_10:
        /*0040*/ 	.word	index@(_Z18transposeCoalescedPfPKf)
        /*0044*/ 	.word	0x00000000
.L_11:


//--------------------- .nv.compat                --------------------------
	.section	.nv.compat,"",@"SHT_CUDA_COMPAT_INFO"
	.align	4
        /*0000*/ 	.byte	0x02, 0x09, 0x00, 0x00, 0x02, 0x02, 0x01, 0x00, 0x02, 0x05, 0x05, 0x00, 0x03, 0x07, 0x01, 0x01
        /*0010*/ 	.byte	0x02, 0x03, 0x00, 0x00, 0x02, 0x06, 0x01, 0x00, 0x04, 0x0b, 0x08, 0x00, 0x09, 0x00, 0x00, 0x00
        /*0020*/ 	.byte	0x00, 0x00, 0x00, 0x00


//--------------------- .nv.info._Z14transposeNaivePfPKf --------------------------
	.section	.nv.info._Z14transposeNaivePfPKf,"",@"SHT_CUDA_INFO"
	.sectionflags	@""
	.align	4


	//----- nvinfo : EIATTR_CUDA_API_VERSION
	.align		4
        /*0000*/ 	.byte	0x04, 0x37
        /*0002*/ 	.short	(.L_13 - .L_12)
.L_12:
        /*0004*/ 	.word	0x00000082


	//----- nvinfo : EIATTR_KPARAM_INFO
	.align		4
.L_13:
        /*0008*/ 	.byte	0x04, 0x17
        /*000a*/ 	.short	(.L_15 - .L_14)
.L_14:
        /*000c*/ 	.word	0x00000000
        /*0010*/ 	.short	0x0001
        /*0012*/ 	.short	0x0008
        /*0014*/ 	.byte	0x00, 0xf5, 0x21, 0x00


	//----- nvinfo : EIATTR_KPARAM_INFO
	.align		4
.L_15:
        /*0018*/ 	.byte	0x04, 0x17
        /*001a*/ 	.short	(.L_17 - .L_16)
.L_16:
        /*001c*/ 	.word	0x00000000
        /*0020*/ 	.short	0x0000
        /*0022*/ 	.short	0x0000
        /*0024*/ 	.byte	0x00, 0xf5, 0x21, 0x00


	//----- nvinfo : EIATTR_SPARSE_MMA_MASK
	.align		4
.L_17:
        /*0028*/ 	.byte	0x03, 0x50
        /*002a*/ 	.short	0x0000


	//----- nvinfo : EIATTR_MAXREG_COUNT
	.align		4
        /*002c*/ 	.byte	0x03, 0x1b
        /*002e*/ 	.short	0x00ff


	//----- nvinfo : EIATTR_MERCURY_ISA_VERSION
	.align		4
        /*0030*/ 	.byte	0x03, 0x5f
        /*0032*/ 	.short	0x0101


	//----- nvinfo : EIATTR_VRC_CTA_INIT_COUNT
	.align		4
        /*0034*/ 	.byte	0x02, 0x4a
	.zero		1
	.zero		1


	//----- nvinfo : EIATTR_EXIT_INSTR_OFFSETS
	.align		4
        /*0038*/ 	.byte	0x04, 0x1c
        /*003a*/ 	.short	(.L_19 - .L_18)


	//   ....[0]....
.L_18:
        /*003c*/ 	.word	0x000001e0


	//----- nvinfo : EIATTR_CBANK_PARAM_SIZE
	.align		4
.L_19:
        /*0040*/ 	.byte	0x03, 0x19
        /*0042*/ 	.short	0x0010


	//----- nvinfo : EIATTR_PARAM_CBANK
	.align		4
        /*0044*/ 	.byte	0x04, 0x0a
        /*0046*/ 	.short	(.L_21 - .L_20)
	.align		4
.L_20:
        /*0048*/ 	.word	index@(.nv.constant0._Z14transposeNaivePfPKf)
        /*004c*/ 	.short	0x0380
        /*004e*/ 	.short	0x0010


	//----- nvinfo : EIATTR_SW_WAR
	.align		4
.L_21:
        /*0050*/ 	.byte	0x04, 0x36
        /*0052*/ 	.short	(.L_23 - .L_22)
.L_22:
        /*0054*/ 	.word	0x00000008
.L_23:


//--------------------- .nv.info._Z18transposeCoalescedPfPKf --------------------------
	.section	.nv.info._Z18transposeCoalescedPfPKf,"",@"SHT_CUDA_INFO"
	.sectionflags	@""
	.align	4


	//----- nvinfo : EIATTR_CUDA_API_VERSION
	.align		4
        /*0000*/ 	.byte	0x04, 0x37
        /*0002*/ 	.short	(.L_25 - .L_24)
.L_24:
        /*0004*/ 	.word	0x00000082


	//----- nvinfo : EIATTR_KPARAM_INFO
	.align		4
.L_25:
        /*0008*/ 	.byte	0x04, 0x17
        /*000a*/ 	.short	(.L_27 - .L_26)
.L_26:
        /*000c*/ 	.word	0x00000000
        /*0010*/ 	.short	0x0001
        /*0012*/ 	.short	0x0008
        /*0014*/ 	.byte	0x00, 0xf5, 0x21, 0x00


	//----- nvinfo : EIATTR_KPARAM_INFO
	.align		4
.L_27:
        /*0018*/ 	.byte	0x04, 0x17
        /*001a*/ 	.short	(.L_29 - .L_28)
.L_28:
        /*001c*/ 	.word	0x00000000
        /*0020*/ 	.short	0x0000
        /*0022*/ 	.short	0x0000
        /*0024*/ 	.byte	0x00, 0xf5, 0x21, 0x00


	//----- nvinfo : EIATTR_SPARSE_MMA_MASK
	.align		4
.L_29:
        /*0028*/ 	.byte	0x03, 0x50
        /*002a*/ 	.short	0x0000


	//----- nvinfo : EIATTR_MAXREG_COUNT
	.align		4
        /*002c*/ 	.byte	0x03, 0x1b
        /*002e*/ 	.short	0x00ff


	//----- nvinfo : EIATTR_NUM_BARRIERS
	.align		4
        /*0030*/ 	.byte	0x02, 0x4c
        /*0032*/ 	.byte	0x01
	.zero		1


	//----- nvinfo : EIATTR_MERCURY_ISA_VERSION
	.align		4
        /*0034*/ 	.byte	0x03, 0x5f
        /*0036*/ 	.short	0x0101


	//----- nvinfo : EIATTR_VRC_CTA_INIT_COUNT
	.align		4
        /*0038*/ 	.byte	0x02, 0x4a
	.zero		1
	.zero		1


	//----- nvinfo : EIATTR_EXIT_INSTR_OFFSETS
	.align		4
        /*003c*/ 	.byte	0x04, 0x1c
        /*003e*/ 	.short	(.L_31 - .L_30)


	//   ....[0]....
.L_30:
        /*0040*/ 	.word	0x00000360


	//----- nvinfo : EIATTR_CBANK_PARAM_SIZE
	.align		4
.L_31:
        /*0044*/ 	.byte	0x03, 0x19
        /*0046*/ 	.short	0x0010


	//----- nvinfo : EIATTR_PARAM_CBANK
	.align		4
        /*0048*/ 	.byte	0x04, 0x0a
        /*004a*/ 	.short	(.L_33 - .L_32)
	.align		4
.L_32:
        /*004c*/ 	.word	index@(.nv.constant0._Z18transposeCoalescedPfPKf)
        /*0050*/ 	.short	0x0380
        /*0052*/ 	.short	0x0010


	//----- nvinfo : EIATTR_SW_WAR
	.align		4
.L_33:
        /*0054*/ 	.byte	0x04, 0x36
        /*0056*/ 	.short	(.L_35 - .L_34)
.L_34:
        /*0058*/ 	.word	0x00000008
.L_35:


//--------------------- .nv.callgraph             --------------------------
	.section	.nv.callgraph,"",@"SHT_CUDA_CALLGRAPH"
	.align	4
	.sectionentsize	8
	.align		4
        /*0000*/ 	.word	0x00000000
	.align		4
        /*0004*/ 	.word	0xffffffff
	.align		4
        /*0008*/ 	.word	0x00000000
	.align		4
        /*000c*/ 	.word	0xfffffffe
	.align		4
        /*0010*/ 	.word	0x00000000
	.align		4
        /*0014*/ 	.word	0xfffffffd
	.align		4
        /*0018*/ 	.word	0x00000000
	.align		4
        /*001c*/ 	.word	0xfffffffc


//--------------------- .text._Z14transposeNaivePfPKf --------------------------
	.section	.text._Z14transposeNaivePfPKf,"ax",@progbits
	.align	128
        .global         _Z14transposeNaivePfPKf
        .type           _Z14transposeNaivePfPKf,@function
        .size           _Z14transposeNaivePfPKf,(.L_x_2 - _Z14transposeNaivePfPKf)
        .other          _Z14transposeNaivePfPKf,@"STO_CUDA_ENTRY STV_DEFAULT"
_Z14transposeNaivePfPKf:
.text._Z14transposeNaivePfPKf:
[----:B------:R-:W-:Y:S01]  /*0000*/  LDC R1, c[0x0][0x37c] ;  /* 0x0000df00ff017b82 */ /* 0x000fe20000000800 */
[----:B------:R-:W0:Y:S07]  /*0010*/  S2R R0, SR_CTAID.X ;  /* 0x0000000000007919 */ /* 0x000e2e0000002500 */
[----:B------:R-:W1:Y:S01]  /*0020*/  LDC R12, c[0x0][0x370] ;  /* 0x0000dc00ff0c7b82 */ /* 0x000e620000000800 */
[----:B------:R-:W2:Y:S01]  /*0030*/  LDCU.64 UR4, c[0x0][0x358] ;  /* 0x00006b00ff0477ac */ /* 0x000ea20008000a00 */
[----:B------:R-:W0:Y:S01]  /*0040*/  S2R R5, SR_TID.X ;  /* 0x0000000000057919 */ /* 0x000e220000002100 */
[----:B------:R-:W3:Y:S05]  /*0050*/  S2R R9, SR_CTAID.Y ;  /* 0x0000000000097919 */ /* 0x000eea0000002600 */
[----:B------:R-:W4:Y:S01]  /*0060*/  LDC.64 R2, c[0x0][0x388] ;  /* 0x0000e200ff027b82 */ /* 0x000f220000000a00 */
[----:B------:R-:W3:Y:S07]  /*0070*/  S2R R4, SR_TID.Y ;  /* 0x0000000000047919 */ /* 0x000eee0000002200 */
[----:B------:R-:W5:Y:S01]  /*0080*/  LDC.64 R6, c[0x0][0x380] ;  /* 0x0000e000ff067b82 */ /* 0x000f620000000a00 */
[----:B-1----:R-:W-:-:S02]  /*0090*/  SHF.L.U32 R8, R12, 0x5, RZ ;  /* 0x000000050c087819 */ /* 0x002fc400000006ff */
[----:B0-----:R-:W-:Y:S02]  /*00a0*/  LEA R0, R0, R5, 0x5 ;  /* 0x0000000500007211 */ /* 0x001fe400078e28ff */
[----:B---3--:R-:W-:-:S05]  /*00b0*/  LEA R9, R9, R4, 0x5 ;  /* 0x0000000409097211 */ /* 0x008fca00078e28ff */
[----:B------:R-:W-:-:S04]  /*00c0*/  IMAD R11, R9, R8, R0 ;  /* 0x00000008090b7224 */ /* 0x000fc800078e0200 */
[----:B----4-:R-:W-:-:S06]  /*00d0*/  IMAD.WIDE R4, R11, 0x4, R2 ;  /* 0x000000040b047825 */ /* 0x010fcc00078e0202 */
[----:B--2---:R-:W2:Y:S01]  /*00e0*/  LDG.E R5, desc[UR4][R4.64] ;  /* 0x0000000404057981 */ /* 0x004ea2000c1e1900 */
[----:B------:R-:W-:Y:S01]  /*00f0*/  IMAD R9, R0, R8, R9 ;  /* 0x0000000800097224 */ /* 0x000fe200078e0209 */
[----:B------:R-:W-:-:S03]  /*0100*/  LEA R13, R12, R11, 0x8 ;  /* 0x0000000b0c0d7211 */ /* 0x000fc600078e40ff */
[----:B-----5:R-:W-:-:S04]  /*0110*/  IMAD.WIDE R6, R9, 0x4, R6 ;  /* 0x0000000409067825 */ /* 0x020fc800078e0206 */
[----:B------:R-:W-:Y:S01]  /*0120*/  IMAD.WIDE R8, R13, 0x4, R2 ;  /* 0x000000040d087825 */ /* 0x000fe200078e0202 */
[----:B--2---:R-:W-:Y:S05]  /*0130*/  STG.E desc[UR4][R6.64], R5 ;  /* 0x0000000506007986 */ /* 0x004fea000c101904 */
[----:B------:R-:W2:Y:S01]  /*0140*/  LDG.E R9, desc[UR4][R8.64] ;  /* 0x0000000408097981 */ /* 0x000ea2000c1e1900 */
[----:B------:R-:W-:-:S05]  /*0150*/  LEA R13, R12, R11, 0x9 ;  /* 0x0000000b0c0d7211 */ /* 0x000fca00078e48ff */
[--C-:B------:R-:W-:Y:S01]  /*0160*/  IMAD.WIDE R10, R13, 0x4, R2.reuse ;  /* 0x000000040d0a7825 */ /* 0x100fe200078e0202 */
[----:B------:R-:W-:Y:S01]  /*0170*/  LEA R13, R12, R13, 0x8 ;  /* 0x0000000d0c0d7211 */ /* 0x000fe200078e40ff */
[----:B--2---:R-:W-:Y:S04]  /*0180*/  STG.E desc[UR4][R6.64+0x20], R9 ;  /* 0x0000200906007986 */ /* 0x004fe8000c101904 */
[----:B------:R-:W2:Y:S01]  /*0190*/  LDG.E R11, desc[UR4][R10.64] ;  /* 0x000000040a0b7981 */ /* 0x000ea2000c1e1900 */
[----:B------:R-:W-:-:S03]  /*01a0*/  IMAD.WIDE R2, R13, 0x4, R2 ;  /* 0x000000040d027825 */ /* 0x000fc600078e0202 */
[----:B--2---:R-:W-:Y:S04]  /*01b0*/  STG.E desc[UR4][R6.64+0x40], R11 ;  /* 0x0000400b06007986 */ /* 0x004fe8000c101904 */
[----:B------:R-:W2:Y:S04]  /*01c0*/  LDG.E R3, desc[UR4][R2.64] ;  /* 0x0000000402037981 */ /* 0x000ea8000c1e1900 */
[----:B--2---:R-:W-:Y:S01]  /*01d0*/  STG.E desc[UR4][R6.64+0x60], R3 ;  /* 0x0000600306007986 */ /* 0x004fe2000c101904 */
[----:B------:R-:W-:Y:S05]  /*01e0*/  EXIT ;  /* 0x000000000000794d */ /* 0x000fea0003800000 */
.L_x_0:
[----:B------:R-:W-:-:S00]  /*01f0*/  BRA `(.L_x_0) ;  /* 0xfffffffc00fc7947 */ /* 0x000fc0000383ffff */
[----:B------:R-:W-:-:S00]  /*0200*/  NOP ;  /* 0x0000000000007918 */ /* 0x000fc00000000000 */
[----:B------:R-:W-:-:S00]  /*0210*/  NOP ;  /* 0x0000000000007918 */ /* 0x000fc00000000000 */
[----:B------:R-:W-:-:S00]  /*0220*/  NOP ;  /* 0x0000000000007918 */ /* 0x000fc00000000000 */
[----:B------:R-:W-:-:S00]  /*0230*/  NOP ;  /* 0x0000000000007918 */ /* 0x000fc00000000000 */
[----:B------:R-:W-:-:S00]  /*0240*/  NOP ;  /* 0x0000000000007918 */ /* 0x000fc00000000000 */
[----:B------:R-:W-:-:S00]  /*0250*/  NOP ;  /* 0x0000000000007918 */ /* 0x000fc00000000000 */
[----:B------:R-:W-:-:S00]  /*0260*/  NOP ;  /* 0x0000000000007918 */ /* 0x000fc00000000000 */
[----:B------:R-:W-:-:S00]  /*0270*/  NOP ;  /* 0x0000000000007918 */ /* 0x000fc00000000000 */
.L_x_2:


//--------------------- .text._Z18transposeCoalescedPfPKf --------------------------
	.section	.text._Z18transposeCoalescedPfPKf,"ax",@progbits
	.align	128
        .global         _Z18transposeCoalescedPfPKf
        .type           _Z18transposeCoalescedPfPKf,@function
        .size           _Z18transposeCoalescedPfPKf,(.L_x_3 - _Z18transposeCoalescedPfPKf)
        .other          _Z18transposeCoalescedPfPKf,@"STO_CUDA_ENTRY STV_DEFAULT"
_Z18transposeCoalescedPfPKf:
.text._Z18transposeCoalescedPfPKf:
[----:B------:R-:W-:Y:S01]  /*0000*/  LDC R1, c[0x0][0x37c] ;  /* 0x0000df00ff017b82 */ /* 0x000fe20000000800 */
[----:B------:R-:W0:Y:S07]  /*0010*/  S2R R6, SR_CTAID.X ;  /* 0x0000000000067919 */ /* 0x000e2e0000002500 */
[----:B------:R-:W1:Y:S01]  /*0020*/  LDC R4, c[0x0][0x370] ;  /* 0x0000dc00ff047b82 */ /* 0x000e620000000800 */
[----:B------:R-:W2:Y:S01]  /*0030*/  LDCU.64 UR6, c[0x0][0x358] ;  /* 0x00006b00ff0677ac */ /* 0x000ea20008000a00 */
[----:B------:R-:W0:Y:S01]  /*0040*/  S2R R5, SR_TID.X ;  /* 0x0000000000057919 */ /* 0x000e220000002100 */
[----:B------:R-:W3:Y:S05]  /*0050*/  S2R R0, SR_CTAID.Y ;  /* 0x0000000000007919 */ /* 0x000eea0000002600 */
[----:B------:R-:W4:Y:S01]  /*0060*/  LDC.64 R2, c[0x0][0x388] ;  /* 0x0000e200ff027b82 */ /* 0x000f220000000a00 */
[----:B------:R-:W3:Y:S01]  /*0070*/  S2R R7, SR_TID.Y ;  /* 0x0000000000077919 */ /* 0x000ee20000002200 */
[----:B-1----:R-:W-:-:S02]  /*0080*/  SHF.L.U32 R8, R4, 0x5, RZ ;  /* 0x0000000504087819 */ /* 0x002fc400000006ff */
[----:B0-----:R-:W-:Y:S02]  /*0090*/  LEA R9, R6, R5, 0x5 ;  /* 0x0000000506097211 */ /* 0x001fe400078e28ff */
[----:B---3--:R-:W-:-:S05]  /*00a0*/  LEA R10, R0, R7, 0x5 ;  /* 0x00000007000a7211 */ /* 0x008fca00078e28ff */
[----:B------:R-:W-:-:S04]  /*00b0*/  IMAD R9, R10, R8, R9 ;  /* 0x000000080a097224 */ /* 0x000fc800078e0209 */
[--C-:B----4-:R-:W-:Y:S01]  /*00c0*/  IMAD.WIDE R10, R9, 0x4, R2.reuse ;  /* 0x00000004090a7825 */ /* 0x110fe200078e0202 */
[CC--:B------:R-:W-:Y:S02]  /*00d0*/  LEA R15, R4.reuse, R9.reuse, 0x9 ;  /* 0x00000009040f7211 */ /* 0x0c0fe400078e48ff */
[C---:B------:R-:W-:Y:S02]  /*00e0*/  LEA R13, R4.reuse, R9, 0x8 ;  /* 0x00000009040d7211 */ /* 0x040fe400078e40ff */
[----:B------:R-:W-:Y:S01]  /*00f0*/  LEA R17, R4, R15, 0x8 ;  /* 0x0000000f04117211 */ /* 0x000fe200078e40ff */
[--C-:B------:R-:W-:Y:S01]  /*0100*/  IMAD.WIDE R14, R15, 0x4, R2.reuse ;  /* 0x000000040f0e7825 */ /* 0x100fe200078e0202 */
[----:B--2---:R-:W2:Y:S03]  /*0110*/  LDG.E R10, desc[UR6][R10.64] ;  /* 0x000000060a0a7981 */ /* 0x004ea6000c1e1900 */
[----:B------:R-:W-:-:S02]  /*0120*/  IMAD.WIDE R12, R13, 0x4, R2 ;  /* 0x000000040d0c7825 */ /* 0x000fc400078e0202 */
[----:B------:R-:W3:Y:S02]  /*0130*/  LDG.E R14, desc[UR6][R14.64] ;  /* 0x000000060e0e7981 */ /* 0x000ee4000c1e1900 */
[----:B------:R-:W-:Y:S02]  /*0140*/  IMAD.WIDE R2, R17, 0x4, R2 ;  /* 0x0000000411027825 */ /* 0x000fe400078e0202 */
[----:B------:R-:W4:Y:S04]  /*0150*/  LDG.E R12, desc[UR6][R12.64] ;  /* 0x000000060c0c7981 */ /* 0x000f28000c1e1900 */
[----:B------:R0:W5:Y:S01]  /*0160*/  LDG.E R18, desc[UR6][R2.64] ;  /* 0x0000000602127981 */ /* 0x000162000c1e1900 */
[----:B------:R-:W1:Y:S01]  /*0170*/  S2UR UR5, SR_CgaCtaId ;  /* 0x00000000000579c3 */ /* 0x000e620000008800 */
[----:B------:R-:W-:-:S07]  /*0180*/  UMOV UR4, 0x400 ;  /* 0x0000040000047882 */ /* 0x000fce0000000000 */
[----:B0-----:R-:W0:Y:S01]  /*0190*/  LDC.64 R2, c[0x0][0x380] ;  /* 0x0000e000ff027b82 */ /* 0x001e220000000a00 */
[----:B-1----:R-:W-:-:S06]  /*01a0*/  ULEA UR4, UR5, UR4, 0x18 ;  /* 0x0000000405047291 */ /* 0x002fcc000f8ec0ff */
[----:B------:R-:W-:-:S04]  /*01b0*/  LEA R16, R5, UR4, 0x2 ;  /* 0x0000000405107c11 */ /* 0x000fc8000f8e10ff */
[----:B------:R-:W-:Y:S01]  /*01c0*/  LEA R9, R7, R16, 0x7 ;  /* 0x0000001007097211 */ /* 0x000fe200078e38ff */
[----:B------:R-:W-:-:S05]  /*01d0*/  IMAD R16, R5, 0x7c, R16 ;  /* 0x0000007c05107824 */ /* 0x000fca00078e0210 */
[----:B------:R-:W-:Y:S02]  /*01e0*/  LEA R16, R7, R16, 0x2 ;  /* 0x0000001007107211 */ /* 0x000fe400078e10ff */
[----:B------:R-:W-:Y:S02]  /*01f0*/  LEA R5, R0, R5, 0x5 ;  /* 0x0000000500057211 */ /* 0x000fe400078e28ff */
[----:B------:R-:W-:-:S05]  /*0200*/  LEA R6, R6, R7, 0x5 ;  /* 0x0000000706067211 */ /* 0x000fca00078e28ff */
[----:B------:R-:W-:-:S05]  /*0210*/  IMAD R5, R8, R6, R5 ;  /* 0x0000000608057224 */ /* 0x000fca00078e0205 */
[CC--:B------:R-:W-:Y:S02]  /*0220*/  LEA R17, R4.reuse, R5.reuse, 0x9 ;  /* 0x0000000504117211 */ /* 0x0c0fe400078e48ff */
[C---:B------:R-:W-:Y:S02]  /*0230*/  LEA R7, R4.reuse, R5, 0x8 ;  /* 0x0000000504077211 */ /* 0x040fe400078e40ff */
[----:B------:R-:W-:Y:S01]  /*0240*/  LEA R21, R4, R17, 0x8 ;  /* 0x0000001104157211 */ /* 0x000fe200078e40ff */
[----:B0-----:R-:W-:-:S04]  /*0250*/  IMAD.WIDE R4, R5, 0x4, R2 ;  /* 0x0000000405047825 */ /* 0x001fc800078e0202 */
[--C-:B------:R-:W-:Y:S01]  /*0260*/  IMAD.WIDE R6, R7, 0x4, R2.reuse ;  /* 0x0000000407067825 */ /* 0x100fe200078e0202 */
[----:B--2---:R-:W-:Y:S04]  /*0270*/  STS [R9], R10 ;  /* 0x0000000a09007388 */ /* 0x004fe80000000800 */
[----:B---3--:R-:W-:Y:S04]  /*0280*/  STS [R9+0x800], R14 ;  /* 0x0008000e09007388 */ /* 0x008fe80000000800 */
[----:B----4-:R-:W-:Y:S04]  /*0290*/  STS [R9+0x400], R12 ;  /* 0x0004000c09007388 */ /* 0x010fe80000000800 */
[----:B-----5:R0:W-:Y:S01]  /*02a0*/  STS [R9+0xc00], R18 ;  /* 0x000c001209007388 */ /* 0x0201e20000000800 */
[----:B------:R-:W-:Y:S06]  /*02b0*/  BAR.SYNC.DEFER_BLOCKING 0x0 ;  /* 0x0000000000007b1d */ /* 0x000fec0000010000 */
[----:B------:R-:W1:Y:S04]  /*02c0*/  LDS R11, [R16] ;  /* 0x00000000100b7984 */ /* 0x000e680000000800 */
[----:B------:R-:W2:Y:S04]  /*02d0*/  LDS R13, [R16+0x20] ;  /* 0x00002000100d7984 */ /* 0x000ea80000000800 */
[----:B------:R-:W3:Y:S04]  /*02e0*/  LDS R15, [R16+0x40] ;  /* 0x00004000100f7984 */ /* 0x000ee80000000800 */
[----:B------:R-:W4:Y:S01]  /*02f0*/  LDS R19, [R16+0x60] ;  /* 0x0000600010137984 */ /* 0x000f220000000800 */
[----:B0-----:R-:W-:-:S04]  /*0300*/  IMAD.WIDE R8, R17, 0x4, R2 ;  /* 0x0000000411087825 */ /* 0x001fc800078e0202 */
[----:B------:R-:W-:Y:S01]  /*0310*/  IMAD.WIDE R2, R21, 0x4, R2 ;  /* 0x0000000415027825 */ /* 0x000fe200078e0202 */
[----:B-1----:R-:W-:Y:S04]  /*0320*/  STG.E desc[UR6][R4.64], R11 ;  /* 0x0000000b04007986 */ /* 0x002fe8000c101906 */
[----:B--2---:R-:W-:Y:S04]  /*0330*/  STG.E desc[UR6][R6.64], R13 ;  /* 0x0000000d06007986 */ /* 0x004fe8000c101906 */
[----:B---3--:R-:W-:Y:S04]  /*0340*/  STG.E desc[UR6][R8.64], R15 ;  /* 0x0000000f08007986 */ /* 0x008fe8000c101906 */
[----:B----4-:R-:W-:Y:S01]  /*0350*/  STG.E desc[UR6][R2.64], R19 ;  /* 0x0000001302007986 */ /* 0x010fe2000c101906 */
[----:B------:R-:W-:Y:S05]  /*0360*/  EXIT ;  /* 0x000000000000794d */ /* 0x000fea0003800000 */
.L_x_1:
        /* <DEDUP_REMOVED lines=9> */
.L_x_3:


//--------------------- .nv.shared.reserved.0     --------------------------
	.section	.nv.shared.reserved.0,"aw",@nobits
	.weak		__nv_reservedSMEM_offset_0_alias
	.size		__nv_reservedSMEM_offset_0_alias, 0, 64
	.other		__nv_reservedSMEM_offset_0_alias,@"STO_CUDA_RESERVED_SHARED STV_DEFAULT"
__nv_reservedSMEM_offset_0_alias:
	.zero		0
	.zero		64


//--------------------- .nv.shared._Z18transposeCoalescedPfPKf --------------------------
	.section	.nv.shared._Z18transposeCoalescedPfPKf,"aw",@nobits
	.sectionflags	@""
	.align	4
.nv.shared._Z18transposeCoalescedPfPKf:
	.zero		5120


//--------------------- .nv.constant0._Z14transposeNaivePfPKf --------------------------
	.section	.nv.constant0._Z14transposeNaivePfPKf,"a",@progbits
	.sectionflags	@""
	.align	4
.nv.constant0._Z14transposeNaivePfPKf:
	.zero		912


//--------------------- .nv.constant0._Z18transposeCoalescedPfPKf --------------------------
	.section	.nv.constant0._Z18transposeCoalescedPfPKf,"a",@progbits
	.sectionflags	@""
	.align	4
.nv.constant0._Z18transposeCoalescedPfPKf:
	.zero		912


//--------------------- SYMBOLS --------------------------

	.type		.nv.reservedSmem.offset0,@object
	.size		.nv.reservedSmem.offset0,0x4
	.type		.nv.reservedSmem.cap,@object
	.size		.nv.reservedSmem.cap,0x4
